//
// Generated by NVIDIA NVVM Compiler
//
// Compiler Build ID: CL-36424714
// Cuda compilation tools, release 13.0, V13.0.88
// Based on NVVM 20.0.0
//

.version 9.0
.target sm_100
.address_size 64

	// .globl	_Z12mc_barrier_liiifPfS_S_S_
.global .align 4 .b8 precalc_xorwow_matrix[102400];
.global .align 4 .b8 precalc_xorwow_offset_matrix[102400];
.global .align 4 .b8 mrg32k3aM1[2304];
.global .align 4 .b8 mrg32k3aM2[2304];
.global .align 4 .b8 mrg32k3aM1SubSeq[2016];
.global .align 4 .b8 mrg32k3aM2SubSeq[2016];
.global .align 4 .b8 mrg32k3aM1Seq[2304];
.global .align 4 .b8 mrg32k3aM2Seq[2304];
.const .align 8 .b8 __cr_lgamma_table[72];
.extern .shared .align 16 .b8 sdata_price[];

.visible .entry _Z12mc_barrier_liiifPfS_S_S_(
	.param .u32 _Z12mc_barrier_liiifPfS_S_S__param_0,
	.param .u32 _Z12mc_barrier_liiifPfS_S_S__param_1,
	.param .u32 _Z12mc_barrier_liiifPfS_S_S__param_2,
	.param .f32 _Z12mc_barrier_liiifPfS_S_S__param_3,
	.param .u64 .ptr .align 1 _Z12mc_barrier_liiifPfS_S_S__param_4,
	.param .u64 .ptr .align 1 _Z12mc_barrier_liiifPfS_S_S__param_5,
	.param .u64 .ptr .align 1 _Z12mc_barrier_liiifPfS_S_S__param_6,
	.param .u64 .ptr .align 1 _Z12mc_barrier_liiifPfS_S_S__param_7
)
{
	.reg .pred 	%p<14>;
	.reg .b32 	%r<37>;
	.reg .b32 	%f<24>;
	.reg .b64 	%rd<21>;
	.reg .b64 	%fd<3>;

	ld.param.u32 	%r19, [_Z12mc_barrier_liiifPfS_S_S__param_0];
	ld.param.u32 	%r20, [_Z12mc_barrier_liiifPfS_S_S__param_1];
	ld.param.u32 	%r21, [_Z12mc_barrier_liiifPfS_S_S__param_2];
	ld.param.f32 	%f8, [_Z12mc_barrier_liiifPfS_S_S__param_3];
	ld.param.u64 	%rd4, [_Z12mc_barrier_liiifPfS_S_S__param_4];
	ld.param.u64 	%rd6, [_Z12mc_barrier_liiifPfS_S_S__param_5];
	ld.param.u64 	%rd7, [_Z12mc_barrier_liiifPfS_S_S__param_6];
	ld.param.u64 	%rd5, [_Z12mc_barrier_liiifPfS_S_S__param_7];
	cvta.to.global.u64 	%rd1, %rd6;
	cvta.to.global.u64 	%rd2, %rd7;
	mov.u32 	%r1, %ctaid.x;
	mov.u32 	%r36, %ntid.x;
	mov.u32 	%r3, %tid.x;
	mad.lo.s32 	%r4, %r1, %r36, %r3;
	setp.ge.u32 	%p1, %r4, %r21;
	@%p1 bra 	$L__BB0_19;
	setp.lt.s32 	%p2, %r20, 1;
	mov.f32 	%f22, 0f00000000;
	@%p2 bra 	$L__BB0_5;
	add.s32 	%r5, %r19, 1;
	mul.lo.s32 	%r6, %r20, %r4;
	cvta.to.global.u64 	%rd3, %rd4;
	mov.f32 	%f22, 0f00000000;
	mov.b32 	%r35, 0;
$L__BB0_3:
	add.s32 	%r15, %r35, 1;
	add.s32 	%r23, %r15, %r6;
	mad.lo.s32 	%r24, %r23, %r5, -1;
	mul.wide.s32 	%rd8, %r24, 4;
	add.s64 	%rd9, %rd2, %rd8;
	ld.global.f32 	%f4, [%rd9];
	mul.wide.u32 	%rd10, %r35, 4;
	add.s64 	%rd11, %rd1, %rd10;
	ld.global.f32 	%f12, [%rd11];
	setp.lt.f32 	%p3, %f4, %f12;
	mov.f32 	%f23, 0f00000000;
	@%p3 bra 	$L__BB0_13;
	add.s64 	%rd13, %rd3, %rd10;
	ld.global.f32 	%f13, [%rd13];
	fma.rn.f32 	%f22, %f4, %f13, %f22;
	setp.eq.s32 	%p4, %r15, %r20;
	mov.u32 	%r35, %r15;
	@%p4 bra 	$L__BB0_5;
	bra.uni 	$L__BB0_3;
$L__BB0_5:
	setp.lt.s32 	%p5, %r20, 1;
	@%p5 bra 	$L__BB0_12;
	setp.lt.s32 	%p6, %r19, 1;
	@%p6 bra 	$L__BB0_12;
	mul.lo.s32 	%r7, %r20, %r4;
	add.s32 	%r8, %r19, 1;
	mov.b32 	%r33, 0;
$L__BB0_8:
	add.s32 	%r27, %r33, %r7;
	mul.lo.s32 	%r10, %r27, %r8;
	mul.wide.u32 	%rd14, %r33, 4;
	add.s64 	%rd15, %rd1, %rd14;
	ld.global.f32 	%f2, [%rd15];
	mov.b32 	%r34, 0;
$L__BB0_9:
	add.s32 	%r28, %r34, %r10;
	mul.wide.s32 	%rd16, %r28, 4;
	add.s64 	%rd17, %rd2, %rd16;
	ld.global.f32 	%f15, [%rd17];
	setp.lt.f32 	%p7, %f15, %f2;
	mov.f32 	%f23, 0f00000000;
	@%p7 bra 	$L__BB0_13;
	add.s32 	%r34, %r34, 1;
	setp.ne.s32 	%p8, %r34, %r19;
	@%p8 bra 	$L__BB0_9;
	add.s32 	%r33, %r33, 1;
	setp.eq.s32 	%p9, %r33, %r20;
	@%p9 bra 	$L__BB0_12;
	bra.uni 	$L__BB0_8;
$L__BB0_12:
	sub.f32 	%f16, %f22, %f8;
	cvt.f64.f32 	%fd1, %f16;
	max.f64 	%fd2, %fd1, 0d0000000000000000;
	cvt.rn.f32.f64 	%f23, %fd2;
$L__BB0_13:
	shl.b32 	%r29, %r3, 2;
	mov.u32 	%r30, sdata_price;
	add.s32 	%r16, %r30, %r29;
	st.shared.f32 	[%r16], %f23;
	bar.sync 	0;
	setp.lt.u32 	%p10, %r36, 2;
	@%p10 bra 	$L__BB0_17;
$L__BB0_14:
	shr.u32 	%r18, %r36, 1;
	setp.ge.u32 	%p11, %r3, %r18;
	@%p11 bra 	$L__BB0_16;
	shl.b32 	%r31, %r18, 2;
	add.s32 	%r32, %r16, %r31;
	ld.shared.f32 	%f17, [%r32];
	ld.shared.f32 	%f18, [%r16];
	add.f32 	%f19, %f17, %f18;
	st.shared.f32 	[%r16], %f19;
$L__BB0_16:
	bar.sync 	0;
	setp.gt.u32 	%p12, %r36, 3;
	mov.u32 	%r36, %r18;
	@%p12 bra 	$L__BB0_14;
$L__BB0_17:
	setp.ne.s32 	%p13, %r3, 0;
	@%p13 bra 	$L__BB0_19;
	ld.shared.f32 	%f20, [sdata_price];
	cvta.to.global.u64 	%rd18, %rd5;
	mul.wide.u32 	%rd19, %r1, 4;
	add.s64 	%rd20, %rd18, %rd19;
	st.global.f32 	[%rd20], %f20;
$L__BB0_19:
	ret;

}


// ===== COMPILED SASS (sm_100) =====

	.target	sm_100

	.elftype	@"ET_EXEC"


//--------------------- .note.nv.tkinfo           --------------------------
	.section	.note.nv.tkinfo,"",@"SHT_NOTE"
	.sectionflags	@"SHF_NOTE_NV_TKINFO"
	.tkinfo
        /*0018*/ 	.word	0x00000002
        /*0030*/ 	.string	""
        /*0030*/ 	.string	"ptxas"
        /*0030*/ 	.string	"Cuda compilation tools, release 13.0, V13.0.88"
        /*0030*/ 	.string	"Build cuda_13.0.r13.0/compiler.36424714_0"
        /*0030*/ 	.string	"-arch sm_100 -m 64 "



//--------------------- .note.nv.cuinfo           --------------------------
	.section	.note.nv.cuinfo,"",@"SHT_NOTE"
	.sectionflags	@"SHF_NOTE_NV_CUINFO"
        /*0018*/ 	.short	0x0002
        /*001a*/ 	.short	0x0064
        /*001c*/ 	.short	0x0082
	.zero		2


//--------------------- .nv.info                  --------------------------
	.section	.nv.info,"",@"SHT_CUDA_INFO"
	.align	4


	//----- nvinfo : EIATTR_REGCOUNT
	.align		4
        /*0000*/ 	.byte	0x04, 0x2f
        /*0002*/ 	.short	(.L_10 - .L_9)
	.align		4
.L_9:
        /*0004*/ 	.word	index@(_Z12mc_barrier_liiifPfS_S_S_)
        /*0008*/ 	.word	0x00000013


	//----- nvinfo : EIATTR_FRAME_SIZE
	.align		4
.L_10:
        /*000c*/ 	.byte	0x04, 0x11
        /*000e*/ 	.short	(.L_12 - .L_11)
	.align		4
.L_11:
        /*0010*/ 	.word	index@(_Z12mc_barrier_liiifPfS_S_S_)
        /*0014*/ 	.word	0x00000000


	//----- nvinfo : EIATTR_MIN_STACK_SIZE
	.align		4
.L_12:
        /*0018*/ 	.byte	0x04, 0x12
        /*001a*/ 	.short	(.L_14 - .L_13)
	.align		4
.L_13:
        /*001c*/ 	.word	index@(_Z12mc_barrier_liiifPfS_S_S_)
        /*0020*/ 	.word	0x00000000
.L_14:


//--------------------- .nv.compat                --------------------------
	.section	.nv.compat,"",@"SHT_CUDA_COMPAT_INFO"
	.align	4
        /*0000*/ 	.byte	0x02, 0x09, 0x00, 0x00, 0x02, 0x02, 0x01, 0x00, 0x02, 0x05, 0x05, 0x00, 0x03, 0x07, 0x01, 0x01
        /*0010*/ 	.byte	0x02, 0x03, 0x00, 0x00, 0x02, 0x06, 0x01, 0x00, 0x04, 0x0b, 0x08, 0x00, 0x01, 0x00, 0x00, 0x00
        /*0020*/ 	.byte	0x00, 0x00, 0x00, 0x00


//--------------------- .nv.info._Z12mc_barrier_liiifPfS_S_S_ --------------------------
	.section	.nv.info._Z12mc_barrier_liiifPfS_S_S_,"",@"SHT_CUDA_INFO"
	.sectionflags	@""
	.align	4


	//----- nvinfo : EIATTR_CUDA_API_VERSION
	.align		4
        /*0000*/ 	.byte	0x04, 0x37
        /*0002*/ 	.short	(.L_16 - .L_15)
.L_15:
        /*0004*/ 	.word	0x00000082


	//----- nvinfo : EIATTR_KPARAM_INFO
	.align		4
.L_16:
        /*0008*/ 	.byte	0x04, 0x17
        /*000a*/ 	.short	(.L_18 - .L_17)
.L_17:
        /*000c*/ 	.word	0x00000000
        /*0010*/ 	.short	0x0007
        /*0012*/ 	.short	0x0028
        /*0014*/ 	.byte	0x00, 0xf5, 0x21, 0x00


	//----- nvinfo : EIATTR_KPARAM_INFO
	.align		4
.L_18:
        /*0018*/ 	.byte	0x04, 0x17
        /*001a*/ 	.short	(.L_20 - .L_19)
.L_19:
        /*001c*/ 	.word	0x00000000
        /*0020*/ 	.short	0x0006
        /*0022*/ 	.short	0x0020
        /*0024*/ 	.byte	0x00, 0xf5, 0x21, 0x00


	//----- nvinfo : EIATTR_KPARAM_INFO
	.align		4
.L_20:
        /*0028*/ 	.byte	0x04, 0x17
        /*002a*/ 	.short	(.L_22 - .L_21)
.L_21:
        /*002c*/ 	.word	0x00000000
        /*0030*/ 	.short	0x0005
        /*0032*/ 	.short	0x0018
        /*0034*/ 	.byte	0x00, 0xf5, 0x21, 0x00


	//----- nvinfo : EIATTR_KPARAM_INFO
	.align		4
.L_22:
        /*0038*/ 	.byte	0x04, 0x17
        /*003a*/ 	.short	(.L_24 - .L_23)
.L_23:
        /*003c*/ 	.word	0x00000000
        /*0040*/ 	.short	0x0004
        /*0042*/ 	.short	0x0010
        /*0044*/ 	.byte	0x00, 0xf5, 0x21, 0x00


	//----- nvinfo : EIATTR_KPARAM_INFO
	.align		4
.L_24:
        /*0048*/ 	.byte	0x04, 0x17
        /*004a*/ 	.short	(.L_26 - .L_25)
.L_25:
        /*004c*/ 	.word	0x00000000
        /*0050*/ 	.short	0x0003
        /*0052*/ 	.short	0x000c
        /*0054*/ 	.byte	0x00, 0xf0, 0x11, 0x00


	//----- nvinfo : EIATTR_KPARAM_INFO
	.align		4
.L_26:
        /*0058*/ 	.byte	0x04, 0x17
        /*005a*/ 	.short	(.L_28 - .L_27)
.L_27:
        /*005c*/ 	.word	0x00000000
        /*0060*/ 	.short	0x0002
        /*0062*/ 	.short	0x0008
        /*0064*/ 	.byte	0x00, 0xf0, 0x11, 0x00


	//----- nvinfo : EIATTR_KPARAM_INFO
	.align		4
.L_28:
        /*0068*/ 	.byte	0x04, 0x17
        /*006a*/ 	.short	(.L_30 - .L_29)
.L_29:
        /*006c*/ 	.word	0x00000000
        /*0070*/ 	.short	0x0001
        /*0072*/ 	.short	0x0004
        /*0074*/ 	.byte	0x00, 0xf0, 0x11, 0x00


	//----- nvinfo : EIATTR_KPARAM_INFO
	.align		4
.L_30:
        /*0078*/ 	.byte	0x04, 0x17
        /*007a*/ 	.short	(.L_32 - .L_31)
.L_31:
        /*007c*/ 	.word	0x00000000
        /*0080*/ 	.short	0x0000
        /*0082*/ 	.short	0x0000
        /*0084*/ 	.byte	0x00, 0xf0, 0x11, 0x00


	//----- nvinfo : EIATTR_SPARSE_MMA_MASK
	.align		4
.L_32:
        /*0088*/ 	.byte	0x03, 0x50
        /*008a*/ 	.short	0x0000


	//----- nvinfo : EIATTR_MAXREG_COUNT
	.align		4
        /*008c*/ 	.byte	0x03, 0x1b
        /*008e*/ 	.short	0x00ff


	//----- nvinfo : EIATTR_NUM_BARRIERS
	.align		4
        /*0090*/ 	.byte	0x02, 0x4c
        /*0092*/ 	.byte	0x01
	.zero		1


	//----- nvinfo : EIATTR_MERCURY_ISA_VERSION
	.align		4
        /*0094*/ 	.byte	0x03, 0x5f
        /*0096*/ 	.short	0x0101


	//----- nvinfo : EIATTR_VRC_CTA_INIT_COUNT
	.align		4
        /*0098*/ 	.byte	0x02, 0x4a
	.zero		1
	.zero		1


	//----- nvinfo : EIATTR_EXIT_INSTR_OFFSETS
	.align		4
        /*009c*/ 	.byte	0x04, 0x1c
        /*009e*/ 	.short	(.L_34 - .L_33)


	//   ....[0]....
.L_33:
        /*00a0*/ 	.word	0x00000080


	//   ....[1]....
        /*00a4*/ 	.word	0x00000760


	//   ....[2]....
        /*00a8*/ 	.word	0x000007e0


	//----- nvinfo : EIATTR_CRS_STACK_SIZE
	.align		4
.L_34:
        /*00ac*/ 	.byte	0x04, 0x1e
        /*00ae*/ 	.short	(.L_36 - .L_35)
.L_35:
        /*00b0*/ 	.word	0x00000000


	//----- nvinfo : EIATTR_CBANK_PARAM_SIZE
	.align		4
.L_36:
        /*00b4*/ 	.byte	0x03, 0x19
        /*00b6*/ 	.short	0x0030


	//----- nvinfo : EIATTR_PARAM_CBANK
	.align		4
        /*00b8*/ 	.byte	0x04, 0x0a
        /*00ba*/ 	.short	(.L_38 - .L_37)
	.align		4
.L_37:
        /*00bc*/ 	.word	index@(.nv.constant0._Z12mc_barrier_liiifPfS_S_S_)
        /*00c0*/ 	.short	0x0380
        /*00c2*/ 	.short	0x0030


	//----- nvinfo : EIATTR_SW_WAR
	.align		4
.L_38:
        /*00c4*/ 	.byte	0x04, 0x36
        /*00c6*/ 	.short	(.L_40 - .L_39)
.L_39:
        /*00c8*/ 	.word	0x00000008
.L_40:


//--------------------- .nv.callgraph             --------------------------
	.section	.nv.callgraph,"",@"SHT_CUDA_CALLGRAPH"
	.align	4
	.sectionentsize	8
	.align		4
        /*0000*/ 	.word	0x00000000
	.align		4
        /*0004*/ 	.word	0xffffffff
	.align		4
        /*0008*/ 	.word	0x00000000
	.align		4
        /*000c*/ 	.word	0xfffffffe
	.align		4
        /*0010*/ 	.word	0x00000000
	.align		4
        /*0014*/ 	.word	0xfffffffd
	.align		4
        /*0018*/ 	.word	0x00000000
	.align		4
        /*001c*/ 	.word	0xfffffffc


//--------------------- .nv.constant4             --------------------------
	.section	.nv.constant4,"a",@progbits
	.align	8
	.align		8
.nv.constant4:
        /*0000*/ 	.dword	precalc_xorwow_matrix
	.align		8
        /*0008*/ 	.dword	precalc_xorwow_offset_matrix
	.align		8
        /*0010*/ 	.dword	mrg32k3aM1
	.align		8
        /*0018*/ 	.dword	mrg32k3aM2
	.align		8
        /*0020*/ 	.dword	mrg32k3aM1SubSeq
	.align		8
        /*0028*/ 	.dword	mrg32k3aM2SubSeq
	.align		8
        /*0030*/ 	.dword	mrg32k3aM1Seq
	.align		8
        /*0038*/ 	.dword	mrg32k3aM2Seq


//--------------------- .nv.constant3             --------------------------
	.section	.nv.constant3,"a",@progbits
	.align	8
.nv.constant3:
	.type		__cr_lgamma_table,@object
	.size		__cr_lgamma_table,(.L_8 - __cr_lgamma_table)
__cr_lgamma_table:
        /*0000*/ 	.byte	0x00, 0x00, 0x00, 0x00, 0x00, 0x00, 0x00, 0x00, 0x00, 0x00, 0x00, 0x00, 0x00, 0x00, 0x00, 0x00
        /*0010*/ 	.byte	0xef, 0x39, 0xfa, 0xfe, 0x42, 0x2e, 0xe6, 0x3f, 0x02, 0x20, 0x2a, 0xfa, 0x0b, 0xab, 0xfc, 0x3f
        /*0020*/ 	.byte	0xf9, 0x2c, 0x92, 0x7c, 0xa7, 0x6c, 0x09, 0x40, 0xc9, 0x79, 0x44, 0x3c, 0x64, 0x26, 0x13, 0x40
        /*0030*/ 	.byte	0xca, 0x01, 0xcf, 0x3a, 0x27, 0x51, 0x1a, 0x40, 0x30, 0xcc, 0x2d, 0xf3, 0xe1, 0x0c, 0x21, 0x40
        /*0040*/ 	.byte	0x0d, 0xb7, 0xfc, 0x82, 0x8e, 0x35, 0x25, 0x40
.L_8:


//--------------------- .text._Z12mc_barrier_liiifPfS_S_S_ --------------------------
	.section	.text._Z12mc_barrier_liiifPfS_S_S_,"ax",@progbits
	.align	128
        .global         _Z12mc_barrier_liiifPfS_S_S_
        .type           _Z12mc_barrier_liiifPfS_S_S_,@function
        .size           _Z12mc_barrier_liiifPfS_S_S_,(.L_x_11 - _Z12mc_barrier_liiifPfS_S_S_)
        .other          _Z12mc_barrier_liiifPfS_S_S_,@"STO_CUDA_ENTRY STV_DEFAULT"
_Z12mc_barrier_liiifPfS_S_S_:
.text._Z12mc_barrier_liiifPfS_S_S_:
[----:B------:R-:W-:Y:S01]  /*0000*/  LDC R1, c[0x0][0x37c] ;  /* 0x0000df00ff017b82 */ /* 0x000fe20000000800 */
[----:B------:R-:W0:Y:S01]  /*0010*/  S2R R0, SR_CTAID.X ;  /* 0x0000000000007919 */ /* 0x000e220000002500 */
[----:B------:R-:W1:Y:S01]  /*0020*/  LDCU UR4, c[0x0][0x360] ;  /* 0x00006c00ff0477ac */ /* 0x000e620008000800 */
[----:B------:R-:W0:Y:S01]  /*0030*/  S2R R3, SR_TID.X ;  /* 0x0000000000037919 */ /* 0x000e220000002100 */
[----:B------:R-:W2:Y:S01]  /*0040*/  LDCU UR5, c[0x0][0x388] ;  /* 0x00007100ff0577ac */ /* 0x000ea20008000800 */
[----:B-1----:R-:W-:Y:S02]  /*0050*/  IMAD.U32 R2, RZ, RZ, UR4 ;  /* 0x00000004ff027e24 */ /* 0x002fe4000f8e00ff */
[----:B0-----:R-:W-:-:S05]  /*0060*/  IMAD R4, R0, UR4, R3 ;  /* 0x0000000400047c24 */ /* 0x001fca000f8e0203 */
[----:B--2---:R-:W-:-:S13]  /*0070*/  ISETP.GE.U32.AND P0, PT, R4, UR5, PT ;  /* 0x0000000504007c0c */ /* 0x004fda000bf06070 */
[----:B------:R-:W-:Y:S05]  /*0080*/  @P0 EXIT ;  /* 0x000000000000094d */ /* 0x000fea0003800000 */
[----:B------:R-:W0:Y:S01]  /*0090*/  LDC.64 R10, c[0x0][0x380] ;  /* 0x0000e000ff0a7b82 */ /* 0x000e220000000a00 */
[----:B------:R-:W1:Y:S01]  /*00a0*/  LDCU.64 UR6, c[0x0][0x358] ;  /* 0x00006b00ff0677ac */ /* 0x000e620008000a00 */
[----:B------:R-:W-:Y:S01]  /*00b0*/  BSSY.RECONVERGENT B0, `(.L_x_0) ;  /* 0x0000055000007945 */ /* 0x000fe20003800200 */
[----:B------:R-:W-:Y:S01]  /*00c0*/  IMAD.MOV.U32 R8, RZ, RZ, RZ ;  /* 0x000000ffff087224 */ /* 0x000fe200078e00ff */
[----:B------:R-:W2:Y:S01]  /*00d0*/  LDCU UR11, c[0x0][0x380] ;  /* 0x00007000ff0b77ac */ /* 0x000ea20008000800 */
[----:B0-----:R-:W-:-:S13]  /*00e0*/  ISETP.GE.AND P0, PT, R11, 0x1, PT ;  /* 0x000000010b00780c */ /* 0x001fda0003f06270 */
[----:B-12---:R-:W-:Y:S05]  /*00f0*/  @!P0 BRA `(.L_x_1) ;  /* 0x00000000009c8947 */ /* 0x006fea0003800000 */
[----:B------:R-:W0:Y:S01]  /*0100*/  LDC.64 R6, c[0x0][0x3a0] ;  /* 0x0000e800ff067b82 */ /* 0x000e220000000a00 */
[----:B------:R-:W-:Y:S01]  /*0110*/  IADD3 R5, PT, PT, R10, 0x1, RZ ;  /* 0x000000010a057810 */ /* 0x000fe20007ffe0ff */
[----:B------:R-:W-:Y:S01]  /*0120*/  IMAD R10, R4, R11, 0x1 ;  /* 0x00000001040a7424 */ /* 0x000fe200078e020b */
[----:B------:R-:W1:Y:S03]  /*0130*/  LDCU UR12, c[0x0][0x384] ;  /* 0x00007080ff0c77ac */ /* 0x000e660008000800 */
[----:B------:R-:W-:Y:S01]  /*0140*/  IMAD R11, R5, R10, -0x1 ;  /* 0xffffffff050b7424 */ /* 0x000fe200078e020a */
[----:B------:R-:W2:Y:S01]  /*0150*/  LDCU.64 UR4, c[0x0][0x390] ;  /* 0x00007200ff0477ac */ /* 0x000ea20008000a00 */
[----:B------:R-:W3:Y:S01]  /*0160*/  LDC.64 R8, c[0x0][0x398] ;  /* 0x0000e600ff087b82 */ /* 0x000ee20000000a00 */
[----:B------:R-:W4:Y:S01]  /*0170*/  LDCU.64 UR8, c[0x0][0x398] ;  /* 0x00007300ff0877ac */ /* 0x000f220008000a00 */
[----:B0-----:R-:W-:-:S05]  /*0180*/  IMAD.WIDE R6, R11, 0x4, R6 ;  /* 0x000000040b067825 */ /* 0x001fca00078e0206 */
[----:B------:R-:W5:Y:S04]  /*0190*/  LDG.E R10, desc[UR6][R6.64] ;  /* 0x00000006060a7981 */ /* 0x000f68000c1e1900 */
[----:B---3--:R-:W5:Y:S01]  /*01a0*/  LDG.E R9, desc[UR6][R8.64] ;  /* 0x0000000608097981 */ /* 0x008f62000c1e1900 */
[----:B------:R-:W-:Y:S01]  /*01b0*/  IMAD.MOV.U32 R12, RZ, RZ, RZ ;  /* 0x000000ffff0c7224 */ /* 0x000fe200078e00ff */
[----:B-----5:R-:W-:-:S13]  /*01c0*/  FSETP.GEU.AND P0, PT, R10, R9, PT ;  /* 0x000000090a00720b */ /* 0x020fda0003f0e000 */
[----:B-12-4-:R-:W-:Y:S05]  /*01d0*/  @!P0 BRA `(.L_x_2) ;  /* 0x0000000400088947 */ /* 0x016fea0003800000 */
[----:B------:R-:W0:Y:S01]  /*01e0*/  LDC.64 R6, c[0x0][0x3a0] ;  /* 0x0000e800ff067b82 */ /* 0x000e220000000a00 */
[----:B------:R-:W-:Y:S02]  /*01f0*/  HFMA2 R16, -RZ, RZ, 0, 5.9604644775390625e-08 ;  /* 0x00000001ff107431 */ /* 0x000fe400000001ff */
[----:B------:R-:W-:Y:S01]  /*0200*/  IMAD.MOV.U32 R8, RZ, RZ, RZ ;  /* 0x000000ffff087224 */ /* 0x000fe200078e00ff */
[----:B------:R-:W-:-:S07]  /*0210*/  CS2R R12, SRZ ;  /* 0x00000000000c7805 */ /* 0x000fce000001ff00 */
.L_x_3:
[----:B------:R-:W-:-:S04]  /*0220*/  IADD3 R12, P0, PT, R12, UR4, RZ ;  /* 0x000000040c0c7c10 */ /* 0x000fc8000ff1e0ff */
[----:B------:R-:W-:-:S06]  /*0230*/  IADD3.X R13, PT, PT, R13, UR5, RZ, P0, !PT ;  /* 0x000000050d0d7c10 */ /* 0x000fcc00087fe4ff */
[----:B------:R-:W2:Y:S01]  /*0240*/  LDG.E R13, desc[UR6][R12.64] ;  /* 0x000000060c0d7981 */ /* 0x000ea2000c1e1900 */
[----:B------:R-:W-:-:S05]  /*0250*/  IMAD.U32 R11, RZ, RZ, UR12 ;  /* 0x0000000cff0b7e24 */ /* 0x000fca000f8e00ff */
[----:B------:R-:W-:Y:S01]  /*0260*/  ISETP.NE.AND P0, PT, R16, R11, PT ;  /* 0x0000000b1000720c */ /* 0x000fe20003f05270 */
[----:B--2---:R-:W-:-:S12]  /*0270*/  FFMA R8, R13, R10, R8 ;  /* 0x0000000a0d087223 */ /* 0x004fd80000000008 */
[----:B------:R-:W-:Y:S05]  /*0280*/  @!P0 BRA `(.L_x_1) ;  /* 0x0000000000388947 */ /* 0x000fea0003800000 */
[C---:B------:R-:W-:Y:S02]  /*0290*/  VIADD R9, R16.reuse, 0x1 ;  /* 0x0000000110097836 */ /* 0x040fe40000000000 */
[----:B------:R-:W-:-:S04]  /*02a0*/  IMAD.WIDE.U32 R12, R16, 0x4, RZ ;  /* 0x00000004100c7825 */ /* 0x000fc800078e00ff */
[----:B------:R-:W-:Y:S01]  /*02b0*/  IMAD R10, R4, R11, R9 ;  /* 0x0000000b040a7224 */ /* 0x000fe200078e0209 */
[----:B------:R-:W-:-:S03]  /*02c0*/  IADD3 R14, P0, PT, R12, UR8, RZ ;  /* 0x000000080c0e7c10 */ /* 0x000fc6000ff1e0ff */
[----:B------:R-:W-:Y:S01]  /*02d0*/  IMAD R11, R5, R10, -0x1 ;  /* 0xffffffff050b7424 */ /* 0x000fe200078e020a */
[----:B------:R-:W-:-:S03]  /*02e0*/  IADD3.X R15, PT, PT, R13, UR9, RZ, P0, !PT ;  /* 0x000000090d0f7c10 */ /* 0x000fc600087fe4ff */
[----:B0-----:R-:W-:-:S03]  /*02f0*/  IMAD.WIDE R10, R11, 0x4, R6 ;  /* 0x000000040b0a7825 */ /* 0x001fc600078e0206 */
[----:B------:R-:W2:Y:S04]  /*0300*/  LDG.E R15, desc[UR6][R14.64] ;  /* 0x000000060e0f7981 */ /* 0x000ea8000c1e1900 */
[----:B------:R-:W2:Y:S01]  /*0310*/  LDG.E R10, desc[UR6][R10.64] ;  /* 0x000000060a0a7981 */ /* 0x000ea2000c1e1900 */
[----:B------:R-:W-:Y:S02]  /*0320*/  MOV R16, R9 ;  /* 0x0000000900107202 */ /* 0x000fe40000000f00 */
[----:B--2---:R-:W-:-:S13]  /*0330*/  FSETP.GEU.AND P0, PT, R10, R15, PT ;  /* 0x0000000f0a00720b */ /* 0x004fda0003f0e000 */
[----:B------:R-:W-:Y:S05]  /*0340*/  @P0 BRA `(.L_x_3) ;  /* 0xfffffffc00b40947 */ /* 0x000fea000383ffff */
[----:B------:R-:W-:Y:S01]  /*0350*/  IMAD.MOV.U32 R12, RZ, RZ, RZ ;  /* 0x000000ffff0c7224 */ /* 0x000fe200078e00ff */
[----:B------:R-:W-:Y:S06]  /*0360*/  BRA `(.L_x_2) ;  /* 0x0000000000a47947 */ /* 0x000fec0003800000 */
.L_x_1:
[----:B------:R-:W1:Y:S02]  /*0370*/  LDC R5, c[0x0][0x380] ;  /* 0x0000e000ff057b82 */ /* 0x000e640000000800 */
[----:B-1----:R-:W-:-:S04]  /*0380*/  ISETP.GE.AND P0, PT, R5, 0x1, PT ;  /* 0x000000010500780c */ /* 0x002fc80003f06270 */
[----:B------:R-:W-:-:S13]  /*0390*/  ISETP.LT.OR P0, PT, R11, 0x1, !P0 ;  /* 0x000000010b00780c */ /* 0x000fda0004701670 */
[----:B------:R-:W-:Y:S05]  /*03a0*/  @P0 BRA `(.L_x_4) ;  /* 0x0000000000680947 */ /* 0x000fea0003800000 */
[----:B------:R-:W-:Y:S02]  /*03b0*/  VIADD R16, R5, 0x1 ;  /* 0x0000000105107836 */ /* 0x000fe40000000000 */
[----:B------:R-:W-:-:S07]  /*03c0*/  HFMA2 R5, -RZ, RZ, 0, 0 ;  /* 0x00000000ff057431 */ /* 0x000fce00000001ff */
.L_x_7:
[----:B------:R-:W1:Y:S01]  /*03d0*/  LDC.64 R10, c[0x0][0x398] ;  /* 0x0000e600ff0a7b82 */ /* 0x000e620000000a00 */
[----:B------:R-:W2:Y:S07]  /*03e0*/  LDCU UR10, c[0x0][0x384] ;  /* 0x00007080ff0a77ac */ /* 0x000eae0008000800 */
[----:B0-----:R-:W0:Y:S01]  /*03f0*/  LDC.64 R6, c[0x0][0x3a0] ;  /* 0x0000e800ff067b82 */ /* 0x001e220000000a00 */
[----:B-1----:R-:W-:-:S05]  /*0400*/  IMAD.WIDE.U32 R10, R5, 0x4, R10 ;  /* 0x00000004050a7825 */ /* 0x002fca00078e000a */
[----:B------:R1:W5:Y:S01]  /*0410*/  LDG.E R15, desc[UR6][R10.64] ;  /* 0x000000060a0f7981 */ /* 0x000362000c1e1900 */
[----:B--2---:R-:W-:Y:S01]  /*0420*/  IMAD R9, R4, UR10, R5 ;  /* 0x0000000a04097c24 */ /* 0x004fe2000f8e0205 */
[----:B------:R-:W-:Y:S01]  /*0430*/  BSSY.RELIABLE B1, `(.L_x_5) ;  /* 0x000000d000017945 */ /* 0x000fe20003800100 */
[----:B------:R-:W-:Y:S02]  /*0440*/  IMAD.MOV.U32 R13, RZ, RZ, RZ ;  /* 0x000000ffff0d7224 */ /* 0x000fe400078e00ff */
[----:B0-----:R-:W-:-:S07]  /*0450*/  IMAD R14, R16, R9, RZ ;  /* 0x00000009100e7224 */ /* 0x001fce00078e02ff */
.L_x_6:
[----:B-1----:R-:W-:-:S04]  /*0460*/  IMAD.IADD R11, R14, 0x1, R13 ;  /* 0x000000010e0b7824 */ /* 0x002fc800078e020d */
[----:B------:R-:W-:-:S06]  /*0470*/  IMAD.WIDE R10, R11, 0x4, R6 ;  /* 0x000000040b0a7825 */ /* 0x000fcc00078e0206 */
[----:B------:R-:W2:Y:S01]  /*0480*/  LDG.E R10, desc[UR6][R10.64] ;  /* 0x000000060a0a7981 */ /* 0x000ea2000c1e1900 */
[----:B------:R-:W-:Y:S02]  /*0490*/  MOV R12, RZ ;  /* 0x000000ff000c7202 */ /* 0x000fe40000000f00 */
[----:B--2--5:R-:W-:-:S13]  /*04a0*/  FSETP.GEU.AND P0, PT, R10, R15, PT ;  /* 0x0000000f0a00720b */ /* 0x024fda0003f0e000 */
[----:B------:R-:W-:Y:S05]  /*04b0*/  @!P0 BREAK.RELIABLE B1 ;  /* 0x0000000000018942 */ /* 0x000fea0003800100 */
[----:B------:R-:W-:Y:S05]  /*04c0*/  @!P0 BRA `(.L_x_2) ;  /* 0x00000000004c8947 */ /* 0x000fea0003800000 */
[----:B------:R-:W-:-:S05]  /*04d0*/  VIADD R13, R13, 0x1 ;  /* 0x000000010d0d7836 */ /* 0x000fca0000000000 */
[----:B------:R-:W-:-:S13]  /*04e0*/  ISETP.NE.AND P0, PT, R13, UR11, PT ;  /* 0x0000000b0d007c0c */ /* 0x000fda000bf05270 */
[----:B------:R-:W-:Y:S05]  /*04f0*/  @P0 BRA `(.L_x_6) ;  /* 0xfffffffc00d80947 */ /* 0x000fea000383ffff */
[----:B------:R-:W-:Y:S05]  /*0500*/  BSYNC.RELIABLE B1 ;  /* 0x0000000000017941 */ /* 0x000fea0003800100 */
.L_x_5:
[----:B------:R-:W0:Y:S01]  /*0510*/  LDCU UR10, c[0x0][0x384] ;  /* 0x00007080ff0a77ac */ /* 0x000e220008000800 */
[----:B------:R-:W-:-:S05]  /*0520*/  VIADD R5, R5, 0x1 ;  /* 0x0000000105057836 */ /* 0x000fca0000000000 */
[----:B0-----:R-:W-:-:S13]  /*0530*/  ISETP.NE.AND P0, PT, R5, UR10, PT ;  /* 0x0000000a05007c0c */ /* 0x001fda000bf05270 */
[----:B------:R-:W-:Y:S05]  /*0540*/  @P0 BRA `(.L_x_7) ;  /* 0xfffffffc00a00947 */ /* 0x000fea000383ffff */
.L_x_4:
[----:B------:R-:W1:Y:S01]  /*0550*/  LDCU UR10, c[0x0][0x38c] ;  /* 0x00007180ff0a77ac */ /* 0x000e620008000800 */
[----:B0-----:R-:W-:Y:S01]  /*0560*/  MOV R6, RZ ;  /* 0x000000ff00067202 */ /* 0x001fe20000000f00 */
[----:B-1----:R-:W-:-:S04]  /*0570*/  FADD R8, R8, -UR10 ;  /* 0x8000000a08087e21 */ /* 0x002fc80008000000 */
[----:B------:R-:W0:Y:S02]  /*0580*/  F2F.F64.F32 R4, R8 ;  /* 0x0000000800047310 */ /* 0x000e240000201800 */
[----:B0-----:R-:W-:Y:S01]  /*0590*/  DSETP.MAX.AND P0, P1, RZ, R4, PT ;  /* 0x00000004ff00722a */ /* 0x001fe2000390f000 */
[----:B------:R-:W-:-:S05]  /*05a0*/  IMAD.MOV.U32 R7, RZ, RZ, R5 ;  /* 0x000000ffff077224 */ /* 0x000fca00078e0005 */
[C---:B------:R-:W-:Y:S02]  /*05b0*/  FSEL R9, R6.reuse, R7, P0 ;  /* 0x0000000706097208 */ /* 0x040fe40000000000 */
[----:B------:R-:W-:-:S06]  /*05c0*/  SEL R4, R6, R4, P0 ;  /* 0x0000000406047207 */ /* 0x000fcc0000000000 */
[----:B------:R-:W-:-:S04]  /*05d0*/  @P1 LOP3.LUT R9, R7, 0x80000, RZ, 0xfc, !PT ;  /* 0x0008000007091812 */ /* 0x000fc800078efcff */
[----:B------:R-:W-:-:S04]  /*05e0*/  MOV R5, R9 ;  /* 0x0000000900057202 */ /* 0x000fc80000000f00 */
[----:B------:R0:W1:Y:S03]  /*05f0*/  F2F.F32.F64 R12, R4 ;  /* 0x00000004000c7310 */ /* 0x0000660000301000 */
.L_x_2:
[----:B------:R-:W-:Y:S05]  /*0600*/  BSYNC.RECONVERGENT B0 ;  /* 0x0000000000007941 */ /* 0x000fea0003800200 */
.L_x_0:
[----:B------:R-:W-:Y:S05]  /*0610*/  WARPSYNC.ALL ;  /* 0x0000000000007948 */ /* 0x000fea0003800000 */
[----:B------:R-:W2:Y:S01]  /*0620*/  S2UR UR5, SR_CgaCtaId ;  /* 0x00000000000579c3 */ /* 0x000ea20000008800 */
[----:B------:R-:W-:Y:S01]  /*0630*/  UMOV UR4, 0x400 ;  /* 0x0000040000047882 */ /* 0x000fe20000000000 */
[----:B------:R-:W-:Y:S02]  /*0640*/  ISETP.GE.U32.AND P1, PT, R2, 0x2, PT ;  /* 0x000000020200780c */ /* 0x000fe40003f26070 */
[----:B------:R-:W-:Y:S01]  /*0650*/  ISETP.NE.AND P0, PT, R3, RZ, PT ;  /* 0x000000ff0300720c */ /* 0x000fe20003f05270 */
[----:B--2---:R-:W-:-:S06]  /*0660*/  ULEA UR4, UR5, UR4, 0x18 ;  /* 0x0000000405047291 */ /* 0x004fcc000f8ec0ff */
[----:B0-----:R-:W-:-:S05]  /*0670*/  LEA R5, R3, UR4, 0x2 ;  /* 0x0000000403057c11 */ /* 0x001fca000f8e10ff */
[----:B-1----:R0:W-:Y:S01]  /*0680*/  STS [R5], R12 ;  /* 0x0000000c05007388 */ /* 0x0021e20000000800 */
[----:B------:R-:W-:Y:S06]  /*0690*/  BAR.SYNC.DEFER_BLOCKING 0x0 ;  /* 0x0000000000007b1d */ /* 0x000fec0000010000 */
[----:B------:R-:W-:Y:S05]  /*06a0*/  @!P1 BRA `(.L_x_8) ;  /* 0x00000000002c9947 */ /* 0x000fea0003800000 */
.L_x_9:
[----:B------:R-:W-:-:S04]  /*06b0*/  SHF.R.U32.HI R8, RZ, 0x1, R2 ;  /* 0x00000001ff087819 */ /* 0x000fc80000011602 */
[----:B------:R-:W-:-:S13]  /*06c0*/  ISETP.GE.U32.AND P1, PT, R3, R8, PT ;  /* 0x000000080300720c */ /* 0x000fda0003f26070 */
[----:B------:R-:W-:Y:S01]  /*06d0*/  @!P1 IMAD R4, R8, 0x4, R5 ;  /* 0x0000000408049824 */ /* 0x000fe200078e0205 */
[----:B------:R-:W-:Y:S05]  /*06e0*/  @!P1 LDS R7, [R5] ;  /* 0x0000000005079984 */ /* 0x000fea0000000800 */
[----:B------:R-:W1:Y:S02]  /*06f0*/  @!P1 LDS R4, [R4] ;  /* 0x0000000004049984 */ /* 0x000e640000000800 */
[----:B-1----:R-:W-:-:S05]  /*0700*/  @!P1 FADD R6, R4, R7 ;  /* 0x0000000704069221 */ /* 0x002fca0000000000 */
[----:B------:R1:W-:Y:S01]  /*0710*/  @!P1 STS [R5], R6 ;  /* 0x0000000605009388 */ /* 0x0003e20000000800 */
[----:B------:R-:W-:Y:S01]  /*0720*/  BAR.SYNC.DEFER_BLOCKING 0x0 ;  /* 0x0000000000007b1d */ /* 0x000fe20000010000 */
[----:B------:R-:W-:Y:S02]  /*0730*/  ISETP.GT.U32.AND P1, PT, R2, 0x3, PT ;  /* 0x000000030200780c */ /* 0x000fe40003f24070 */
[----:B------:R-:W-:-:S11]  /*0740*/  MOV R2, R8 ;  /* 0x0000000800027202 */ /* 0x000fd60000000f00 */
[----:B-1----:R-:W-:Y:S05]  /*0750*/  @P1 BRA `(.L_x_9) ;  /* 0xfffffffc00d41947 */ /* 0x002fea000383ffff */
.L_x_8:
[----:B------:R-:W-:Y:S05]  /*0760*/  @P0 EXIT ;  /* 0x000000000000094d */ /* 0x000fea0003800000 */
[----:B------:R-:W1:Y:S01]  /*0770*/  S2UR UR5, SR_CgaCtaId ;  /* 0x00000000000579c3 */ /* 0x000e620000008800 */
[----:B------:R-:W-:-:S07]  /*0780*/  UMOV UR4, 0x400 ;  /* 0x0000040000047882 */ /* 0x000fce0000000000 */
[----:B------:R-:W2:Y:S01]  /*0790*/  LDC.64 R2, c[0x0][0x3a8] ;  /* 0x0000ea00ff027b82 */ /* 0x000ea20000000a00 */
[----:B-1----:R-:W-:Y:S01]  /*07a0*/  ULEA UR4, UR5, UR4, 0x18 ;  /* 0x0000000405047291 */ /* 0x002fe2000f8ec0ff */
[----:B--2---:R-:W-:-:S08]  /*07b0*/  IMAD.WIDE.U32 R2, R0, 0x4, R2 ;  /* 0x0000000400027825 */ /* 0x004fd000078e0002 */
[----:B0-----:R-:W0:Y:S04]  /*07c0*/  LDS R5, [UR4] ;  /* 0x00000004ff057984 */ /* 0x001e280008000800 */
[----:B0-----:R-:W-:Y:S01]  /*07d0*/  STG.E desc[UR6][R2.64], R5 ;  /* 0x0000000502007986 */ /* 0x001fe2000c101906 */
[----:B------:R-:W-:Y:S05]  /*07e0*/  EXIT ;  /* 0x000000000000794d */ /* 0x000fea0003800000 */
.L_x_10:
[----:B------:R-:W-:-:S00]  /*07f0*/  BRA `(.L_x_10) ;  /* 0xfffffffc00fc7947 */ /* 0x000fc0000383ffff */
[----:B------:R-:W-:-:S00]  /*0800*/  NOP ;  /* 0x0000000000007918 */ /* 0x000fc00000000000 */
[----:B------:R-:W-:-:S00]  /*0810*/  NOP ;  /* 0x0000000000007918 */ /* 0x000fc00000000000 */
[----:B------:R-:W-:-:S00]  /*0820*/  NOP ;  /* 0x0000000000007918 */ /* 0x000fc00000000000 */
[----:B------:R-:W-:-:S00]  /*0830*/  NOP ;  /* 0x0000000000007918 */ /* 0x000fc00000000000 */
[----:B------:R-:W-:-:S00]  /*0840*/  NOP ;  /* 0x0000000000007918 */ /* 0x000fc00000000000 */
[----:B------:R-:W-:-:S00]  /*0850*/  NOP ;  /* 0x0000000000007918 */ /* 0x000fc00000000000 */
[----:B------:R-:W-:-:S00]  /*0860*/  NOP ;  /* 0x0000000000007918 */ /* 0x000fc00000000000 */
[----:B------:R-:W-:-:S00]  /*0870*/  NOP ;  /* 0x0000000000007918 */ /* 0x000fc00000000000 */
.L_x_11:


//--------------------- .nv.global.init           --------------------------
	.section	.nv.global.init,"aw",@progbits
	.align	4
.nv.global.init:
	.type		mrg32k3aM1SubSeq,@object
	.size		mrg32k3aM1SubSeq,(mrg32k3aM2SubSeq - mrg32k3aM1SubSeq)
mrg32k3aM1SubSeq:
        /*0000*/ 	.byte	0x0b, 0xcc, 0xee, 0x04, 0x73, 0x29, 0x8b, 0x6f, 0xf6, 0x53, 0x03, 0xf6, 0x23, 0xf6, 0xea, 0xda
        /* <DEDUP_REMOVED lines=125> */
	.type		mrg32k3aM2SubSeq,@object
	.size		mrg32k3aM2SubSeq,(mrg32k3aM1 - mrg32k3aM2SubSeq)
mrg32k3aM2SubSeq:
        /* <DEDUP_REMOVED lines=126> */
	.type		mrg32k3aM1,@object
	.size		mrg32k3aM1,(mrg32k3aM1Seq - mrg32k3aM1)
mrg32k3aM1:
        /* <DEDUP_REMOVED lines=144> */
	.type		mrg32k3aM1Seq,@object
	.size		mrg32k3aM1Seq,(mrg32k3aM2 - mrg32k3aM1Seq)
mrg32k3aM1Seq:
        /* <DEDUP_REMOVED lines=144> */
	.type		mrg32k3aM2,@object
	.size		mrg32k3aM2,(mrg32k3aM2Seq - mrg32k3aM2)
mrg32k3aM2:
        /* <DEDUP_REMOVED lines=144> */
	.type		mrg32k3aM2Seq,@object
	.size		mrg32k3aM2Seq,(precalc_xorwow_matrix - mrg32k3aM2Seq)
mrg32k3aM2Seq:
        /* <DEDUP_REMOVED lines=144> */
	.type		precalc_xorwow_matrix,@object
	.size		precalc_xorwow_matrix,(precalc_xorwow_offset_matrix - precalc_xorwow_matrix)
precalc_xorwow_matrix:
        /* <DEDUP_REMOVED lines=6400> */
	.type		precalc_xorwow_offset_matrix,@object
	.size		precalc_xorwow_offset_matrix,(.L_1 - precalc_xorwow_offset_matrix)
precalc_xorwow_offset_matrix:
        /* <DEDUP_REMOVED lines=6400> */
.L_1:


//--------------------- .nv.shared._Z12mc_barrier_liiifPfS_S_S_ --------------------------
	.section	.nv.shared._Z12mc_barrier_liiifPfS_S_S_,"aw",@nobits
	.sectionflags	@""
	.align	16
	.zero		1024


//--------------------- .nv.shared.reserved.0     --------------------------
	.section	.nv.shared.reserved.0,"aw",@nobits
	.weak		__nv_reservedSMEM_offset_0_alias
	.size		__nv_reservedSMEM_offset_0_alias, 0, 64
	.other		__nv_reservedSMEM_offset_0_alias,@"STO_CUDA_RESERVED_SHARED STV_DEFAULT"
__nv_reservedSMEM_offset_0_alias:
	.zero		0
	.zero		64


//--------------------- .nv.constant0._Z12mc_barrier_liiifPfS_S_S_ --------------------------
	.section	.nv.constant0._Z12mc_barrier_liiifPfS_S_S_,"a",@progbits
	.sectionflags	@""
	.align	4
.nv.constant0._Z12mc_barrier_liiifPfS_S_S_:
	.zero		944


//--------------------- SYMBOLS --------------------------

	.type		.nv.reservedSmem.offset0,@object
	.size		.nv.reservedSmem.offset0,0x4
	.type		.nv.reservedSmem.cap,@object
	.size		.nv.reservedSmem.cap,0x4
